//
// Generated by NVIDIA NVVM Compiler
//
// Compiler Build ID: CL-36424714
// Cuda compilation tools, release 13.0, V13.0.88
// Based on NVVM 20.0.0
//

.version 9.0
.target sm_100
.address_size 64

	// .globl	swiglu_bf16

.visible .entry swiglu_bf16(
	.param .u64 .ptr .align 1 swiglu_bf16_param_0,
	.param .u64 .ptr .align 1 swiglu_bf16_param_1,
	.param .u32 swiglu_bf16_param_2
)
{
	.reg .pred 	%p<3>;
	.reg .b16 	%rs<18>;
	.reg .b32 	%r<6>;
	.reg .b32 	%f<15>;
	.reg .b64 	%rd<8>;

	ld.param.u64 	%rd1, [swiglu_bf16_param_0];
	ld.param.u64 	%rd2, [swiglu_bf16_param_1];
	ld.param.u32 	%r2, [swiglu_bf16_param_2];
	mov.u32 	%r3, %ctaid.x;
	mov.u32 	%r4, %ntid.x;
	mov.u32 	%r5, %tid.x;
	mad.lo.s32 	%r1, %r3, %r4, %r5;
	setp.ge.s32 	%p1, %r1, %r2;
	@%p1 bra 	$L__BB0_2;
	cvta.to.global.u64 	%rd3, %rd2;
	cvta.to.global.u64 	%rd4, %rd1;
	mul.wide.s32 	%rd5, %r1, 2;
	add.s64 	%rd6, %rd3, %rd5;
	ld.global.u16 	%rs3, [%rd6];
	mov.f32 	%f1, 0f3F800000;
	// begin inline asm
	{  cvt.rn.bf16.f32 %rs1, %f1;}

	// end inline asm
	// begin inline asm
	{neg.bf16 %rs2,%rs3;
}
	// end inline asm
	// begin inline asm
	{ cvt.f32.bf16 %f2, %rs2;}

	// end inline asm
	mul.f32 	%f3, %f2, 0f3FB8AA3C;
	// begin inline asm
	{ ex2.approx.f32 %f3, %f3; }
	// end inline asm
	// begin inline asm
	{  cvt.rn.bf16.f32 %rs5, %f3;}

	// end inline asm
	// begin inline asm
	{ add.bf16 %rs6,%rs1,%rs5; }

	// end inline asm
	// begin inline asm
	{ cvt.f32.bf16 %f6, %rs1;}

	// end inline asm
	// begin inline asm
	{ cvt.f32.bf16 %f7, %rs6;}

	// end inline asm
	abs.f32 	%f12, %f7;
	setp.ge.f32 	%p2, %f12, 0f7E800000;
	mul.f32 	%f13, %f7, 0f3E800000;
	selp.f32 	%f10, %f13, %f7, %p2;
	// begin inline asm
	{ div.approx.f32 %f8, %f6, %f10; }
	// end inline asm
	mul.f32 	%f14, %f8, 0f3E800000;
	selp.f32 	%f11, %f14, %f8, %p2;
	// begin inline asm
	{  cvt.rn.bf16.f32 %rs11, %f11;}

	// end inline asm
	// begin inline asm
	{ mul.bf16 %rs12,%rs3,%rs11; }

	// end inline asm
	add.s64 	%rd7, %rd4, %rd5;
	ld.global.u16 	%rs16, [%rd7];
	// begin inline asm
	{ mul.bf16 %rs15,%rs16,%rs12; }

	// end inline asm
	st.global.u16 	[%rd7], %rs15;
$L__BB0_2:
	ret;

}
	// .globl	swiglu_f16
.visible .entry swiglu_f16(
	.param .u64 .ptr .align 1 swiglu_f16_param_0,
	.param .u64 .ptr .align 1 swiglu_f16_param_1,
	.param .u32 swiglu_f16_param_2
)
{
	.reg .pred 	%p<4>;
	.reg .b16 	%rs<34>;
	.reg .b32 	%r<6>;
	.reg .b32 	%f<15>;
	.reg .b64 	%rd<9>;

	ld.param.u64 	%rd1, [swiglu_f16_param_0];
	ld.param.u64 	%rd2, [swiglu_f16_param_1];
	ld.param.u32 	%r2, [swiglu_f16_param_2];
	mov.u32 	%r3, %ctaid.x;
	mov.u32 	%r4, %ntid.x;
	mov.u32 	%r5, %tid.x;
	mad.lo.s32 	%r1, %r3, %r4, %r5;
	setp.ge.s32 	%p1, %r1, %r2;
	@%p1 bra 	$L__BB1_5;
	cvta.to.global.u64 	%rd3, %rd2;
	mul.wide.s32 	%rd4, %r1, 2;
	add.s64 	%rd5, %rd3, %rd4;
	ld.global.u16 	%rs1, [%rd5];
	mov.f32 	%f5, 0f3F800000;
	// begin inline asm
	{  cvt.rn.f16.f32 %rs6, %f5;}

	// end inline asm
	// begin inline asm
	{neg.f16 %rs7,%rs1;
}
	// end inline asm
	// begin inline asm
	{.reg.b32         f, C, nZ;       
 .reg.b16         h,r;            
  mov.b16         h,%rs7;           
  cvt.f32.f16     f,h;            
  mov.b32         C, 0x3fb8aa3bU; 
  mov.b32         nZ, 0x80000000U;
  fma.rn.f32      f,f,C,nZ;       
  ex2.approx.ftz.f32  f,f;        
  cvt.rn.f16.f32      r,f;        
{.reg.b16 spc, ulp, p;
  mov.b16 spc,0X1F79U;
  mov.b16 ulp,0x9400U;
  set.eq.f16.f16 p,h, spc;
  fma.rn.f16 r,p,ulp,r;
}
{.reg.b16 spc, ulp, p;
  mov.b16 spc,0X25CFU;
  mov.b16 ulp,0x9400U;
  set.eq.f16.f16 p,h, spc;
  fma.rn.f16 r,p,ulp,r;
}
{.reg.b16 spc, ulp, p;
  mov.b16 spc,0XC13BU;
  mov.b16 ulp,0x0400U;
  set.eq.f16.f16 p,h, spc;
  fma.rn.f16 r,p,ulp,r;
}
{.reg.b16 spc, ulp, p;
  mov.b16 spc,0XC1EFU;
  mov.b16 ulp,0x0200U;
  set.eq.f16.f16 p,h, spc;
  fma.rn.f16 r,p,ulp,r;
}
  mov.b16         %rs9,r;           
}
	// end inline asm
	// begin inline asm
	{add.f16 %rs11,%rs6,%rs9;
}
	// end inline asm
	// begin inline asm
	{  cvt.f32.f16 %f6, %rs6;}

	// end inline asm
	// begin inline asm
	{  cvt.f32.f16 %f7, %rs11;}

	// end inline asm
	// begin inline asm
	{rcp.approx.ftz.f32 %f8, %f7;
}
	// end inline asm
	mul.f32 	%f10, %f6, %f8;
	// begin inline asm
	{  cvt.rn.f16.f32 %rs33, %f10;}

	// end inline asm
	// begin inline asm
	{abs.f16 %rs17,%rs33;
}
	// end inline asm
	mov.b16 	%rs21, 143;
	// begin inline asm
	{ .reg .pred __$temp3;
  setp.lt.f16  __$temp3, %rs17, %rs21;
  selp.u16 %rs19, 1, 0, __$temp3;}
	// end inline asm
	setp.eq.s16 	%p2, %rs19, 0;
	@%p2 bra 	$L__BB1_4;
	mov.f32 	%f11, 0f00000000;
	// begin inline asm
	{  cvt.rn.f16.f32 %rs22, %f11;}

	// end inline asm
	// begin inline asm
	{ .reg .pred __$temp3;
  setp.lt.f16  __$temp3, %rs22, %rs17;
  selp.u16 %rs23, 1, 0, __$temp3;}
	// end inline asm
	setp.eq.s16 	%p3, %rs23, 0;
	@%p3 bra 	$L__BB1_4;
	neg.f32 	%f13, %f7;
	fma.rn.f32 	%f14, %f13, %f10, %f6;
	fma.rn.f32 	%f12, %f8, %f14, %f10;
	// begin inline asm
	{  cvt.rn.f16.f32 %rs33, %f12;}

	// end inline asm
$L__BB1_4:
	// begin inline asm
	{mul.f16 %rs27,%rs1,%rs33;
}
	// end inline asm
	cvta.to.global.u64 	%rd6, %rd1;
	add.s64 	%rd8, %rd6, %rd4;
	ld.global.u16 	%rs31, [%rd8];
	// begin inline asm
	{mul.f16 %rs30,%rs31,%rs27;
}
	// end inline asm
	st.global.u16 	[%rd8], %rs30;
$L__BB1_5:
	ret;

}
	// .globl	swiglu_f32
.visible .entry swiglu_f32(
	.param .u64 .ptr .align 1 swiglu_f32_param_0,
	.param .u64 .ptr .align 1 swiglu_f32_param_1,
	.param .u32 swiglu_f32_param_2
)
{
	.reg .pred 	%p<2>;
	.reg .b32 	%r<8>;
	.reg .b32 	%f<18>;
	.reg .b64 	%rd<8>;

	ld.param.u64 	%rd1, [swiglu_f32_param_0];
	ld.param.u64 	%rd2, [swiglu_f32_param_1];
	ld.param.u32 	%r2, [swiglu_f32_param_2];
	mov.u32 	%r3, %ctaid.x;
	mov.u32 	%r4, %ntid.x;
	mov.u32 	%r5, %tid.x;
	mad.lo.s32 	%r1, %r3, %r4, %r5;
	setp.ge.s32 	%p1, %r1, %r2;
	@%p1 bra 	$L__BB2_2;
	cvta.to.global.u64 	%rd3, %rd2;
	cvta.to.global.u64 	%rd4, %rd1;
	mul.wide.s32 	%rd5, %r1, 4;
	add.s64 	%rd6, %rd3, %rd5;
	ld.global.f32 	%f1, [%rd6];
	fma.rn.f32 	%f2, %f1, 0fBBBB989D, 0f3F000000;
	cvt.sat.f32.f32 	%f3, %f2;
	mov.f32 	%f4, 0f4B400001;
	mov.f32 	%f5, 0f437C0000;
	fma.rm.f32 	%f6, %f3, %f5, %f4;
	add.f32 	%f7, %f6, 0fCB40007F;
	neg.f32 	%f8, %f7;
	fma.rn.f32 	%f9, %f1, 0fBFB8AA3B, %f8;
	fma.rn.f32 	%f10, %f1, 0fB2A57060, %f9;
	mov.b32 	%r6, %f6;
	shl.b32 	%r7, %r6, 23;
	mov.b32 	%f11, %r7;
	ex2.approx.ftz.f32 	%f12, %f10;
	fma.rn.f32 	%f13, %f12, %f11, 0f3F800000;
	rcp.rn.f32 	%f14, %f13;
	mul.f32 	%f15, %f1, %f14;
	add.s64 	%rd7, %rd4, %rd5;
	ld.global.f32 	%f16, [%rd7];
	mul.f32 	%f17, %f16, %f15;
	st.global.f32 	[%rd7], %f17;
$L__BB2_2:
	ret;

}
	// .globl	swiglu_f64
.visible .entry swiglu_f64(
	.param .u64 .ptr .align 1 swiglu_f64_param_0,
	.param .u64 .ptr .align 1 swiglu_f64_param_1,
	.param .u32 swiglu_f64_param_2
)
{
	.reg .pred 	%p<2>;
	.reg .b32 	%r<8>;
	.reg .b32 	%f<14>;
	.reg .b64 	%rd<8>;
	.reg .b64 	%fd<8>;

	ld.param.u64 	%rd1, [swiglu_f64_param_0];
	ld.param.u64 	%rd2, [swiglu_f64_param_1];
	ld.param.u32 	%r2, [swiglu_f64_param_2];
	mov.u32 	%r3, %ctaid.x;
	mov.u32 	%r4, %ntid.x;
	mov.u32 	%r5, %tid.x;
	mad.lo.s32 	%r1, %r3, %r4, %r5;
	setp.ge.s32 	%p1, %r1, %r2;
	@%p1 bra 	$L__BB3_2;
	cvta.to.global.u64 	%rd3, %rd2;
	cvta.to.global.u64 	%rd4, %rd1;
	mul.wide.s32 	%rd5, %r1, 8;
	add.s64 	%rd6, %rd3, %rd5;
	ld.global.f64 	%fd1, [%rd6];
	cvt.rn.f32.f64 	%f1, %fd1;
	fma.rn.f32 	%f2, %f1, 0fBBBB989D, 0f3F000000;
	cvt.sat.f32.f32 	%f3, %f2;
	mov.f32 	%f4, 0f4B400001;
	mov.f32 	%f5, 0f437C0000;
	fma.rm.f32 	%f6, %f3, %f5, %f4;
	add.f32 	%f7, %f6, 0fCB40007F;
	neg.f32 	%f8, %f7;
	fma.rn.f32 	%f9, %f1, 0fBFB8AA3B, %f8;
	fma.rn.f32 	%f10, %f1, 0fB2A57060, %f9;
	mov.b32 	%r6, %f6;
	shl.b32 	%r7, %r6, 23;
	mov.b32 	%f11, %r7;
	ex2.approx.ftz.f32 	%f12, %f10;
	mul.f32 	%f13, %f12, %f11;
	cvt.f64.f32 	%fd2, %f13;
	add.f64 	%fd3, %fd2, 0d3FF0000000000000;
	rcp.rn.f64 	%fd4, %fd3;
	mul.f64 	%fd5, %fd1, %fd4;
	add.s64 	%rd7, %rd4, %rd5;
	ld.global.f64 	%fd6, [%rd7];
	mul.f64 	%fd7, %fd6, %fd5;
	st.global.f64 	[%rd7], %fd7;
$L__BB3_2:
	ret;

}


// ===== COMPILED SASS (sm_100) =====

	.target	sm_100

	.elftype	@"ET_EXEC"


//--------------------- .note.nv.tkinfo           --------------------------
	.section	.note.nv.tkinfo,"",@"SHT_NOTE"
	.sectionflags	@"SHF_NOTE_NV_TKINFO"
	.tkinfo
        /*0018*/ 	.word	0x00000002
        /*0030*/ 	.string	""
        /*0030*/ 	.string	"ptxas"
        /*0030*/ 	.string	"Cuda compilation tools, release 13.0, V13.0.88"
        /*0030*/ 	.string	"Build cuda_13.0.r13.0/compiler.36424714_0"
        /*0030*/ 	.string	"-arch sm_100 -m 64 "



//--------------------- .note.nv.cuinfo           --------------------------
	.section	.note.nv.cuinfo,"",@"SHT_NOTE"
	.sectionflags	@"SHF_NOTE_NV_CUINFO"
        /*0018*/ 	.short	0x0002
        /*001a*/ 	.short	0x0064
        /*001c*/ 	.short	0x0082
	.zero		2


//--------------------- .nv.info                  --------------------------
	.section	.nv.info,"",@"SHT_CUDA_INFO"
	.align	4


	//----- nvinfo : EIATTR_REGCOUNT
	.align		4
        /*0000*/ 	.byte	0x04, 0x2f
        /*0002*/ 	.short	(.L_1 - .L_0)
	.align		4
.L_0:
        /*0004*/ 	.word	index@(swiglu_bf16)
        /*0008*/ 	.word	0x0000000b


	//----- nvinfo : EIATTR_FRAME_SIZE
	.align		4
.L_1:
        /*000c*/ 	.byte	0x04, 0x11
        /*000e*/ 	.short	(.L_3 - .L_2)
	.align		4
.L_2:
        /*0010*/ 	.word	index@(swiglu_bf16)
        /*0014*/ 	.word	0x00000000


	//----- nvinfo : EIATTR_REGCOUNT
	.align		4
.L_3:
        /*0018*/ 	.byte	0x04, 0x2f
        /*001a*/ 	.short	(.L_5 - .L_4)
	.align		4
.L_4:
        /*001c*/ 	.word	index@(swiglu_f16)
        /*0020*/ 	.word	0x0000000e


	//----- nvinfo : EIATTR_FRAME_SIZE
	.align		4
.L_5:
        /*0024*/ 	.byte	0x04, 0x11
        /*0026*/ 	.short	(.L_7 - .L_6)
	.align		4
.L_6:
        /*0028*/ 	.word	index@(swiglu_f16)
        /*002c*/ 	.word	0x00000000


	//----- nvinfo : EIATTR_REGCOUNT
	.align		4
.L_7:
        /*0030*/ 	.byte	0x04, 0x2f
        /*0032*/ 	.short	(.L_9 - .L_8)
	.align		4
.L_8:
        /*0034*/ 	.word	index@(swiglu_f32)
        /*0038*/ 	.word	0x0000000f


	//----- nvinfo : EIATTR_FRAME_SIZE
	.align		4
.L_9:
        /*003c*/ 	.byte	0x04, 0x11
        /*003e*/ 	.short	(.L_11 - .L_10)
	.align		4
.L_10:
        /*0040*/ 	.word	index@($__internal_1_$__cuda_sm20_rcp_rn_f32_slowpath)
        /*0044*/ 	.word	0x00000000


	//----- nvinfo : EIATTR_FRAME_SIZE
	.align		4
.L_11:
        /*0048*/ 	.byte	0x04, 0x11
        /*004a*/ 	.short	(.L_13 - .L_12)
	.align		4
.L_12:
        /*004c*/ 	.word	index@(swiglu_f32)
        /*0050*/ 	.word	0x00000000


	//----- nvinfo : EIATTR_REGCOUNT
	.align		4
.L_13:
        /*0054*/ 	.byte	0x04, 0x2f
        /*0056*/ 	.short	(.L_15 - .L_14)
	.align		4
.L_14:
        /*0058*/ 	.word	index@(swiglu_f64)
        /*005c*/ 	.word	0x00000010


	//----- nvinfo : EIATTR_FRAME_SIZE
	.align		4
.L_15:
        /*0060*/ 	.byte	0x04, 0x11
        /*0062*/ 	.short	(.L_17 - .L_16)
	.align		4
.L_16:
        /*0064*/ 	.word	index@($__internal_0_$__cuda_sm20_dblrcp_rn_slowpath_v3)
        /*0068*/ 	.word	0x00000000


	//----- nvinfo : EIATTR_FRAME_SIZE
	.align		4
.L_17:
        /*006c*/ 	.byte	0x04, 0x11
        /*006e*/ 	.short	(.L_19 - .L_18)
	.align		4
.L_18:
        /*0070*/ 	.word	index@(swiglu_f64)
        /*0074*/ 	.word	0x00000000


	//----- nvinfo : EIATTR_MIN_STACK_SIZE
	.align		4
.L_19:
        /*0078*/ 	.byte	0x04, 0x12
        /*007a*/ 	.short	(.L_21 - .L_20)
	.align		4
.L_20:
        /*007c*/ 	.word	index@(swiglu_f64)
        /*0080*/ 	.word	0x00000000


	//----- nvinfo : EIATTR_MIN_STACK_SIZE
	.align		4
.L_21:
        /*0084*/ 	.byte	0x04, 0x12
        /*0086*/ 	.short	(.L_23 - .L_22)
	.align		4
.L_22:
        /*0088*/ 	.word	index@(swiglu_f32)
        /*008c*/ 	.word	0x00000000


	//----- nvinfo : EIATTR_MIN_STACK_SIZE
	.align		4
.L_23:
        /*0090*/ 	.byte	0x04, 0x12
        /*0092*/ 	.short	(.L_25 - .L_24)
	.align		4
.L_24:
        /*0094*/ 	.word	index@(swiglu_f16)
        /*0098*/ 	.word	0x00000000


	//----- nvinfo : EIATTR_MIN_STACK_SIZE
	.align		4
.L_25:
        /*009c*/ 	.byte	0x04, 0x12
        /*009e*/ 	.short	(.L_27 - .L_26)
	.align		4
.L_26:
        /*00a0*/ 	.word	index@(swiglu_bf16)
        /*00a4*/ 	.word	0x00000000
.L_27:


//--------------------- .nv.compat                --------------------------
	.section	.nv.compat,"",@"SHT_CUDA_COMPAT_INFO"
	.align	4
        /*0000*/ 	.byte	0x02, 0x09, 0x00, 0x00, 0x02, 0x02, 0x01, 0x00, 0x02, 0x05, 0x05, 0x00, 0x03, 0x07, 0x01, 0x01
        /*0010*/ 	.byte	0x02, 0x03, 0x00, 0x00, 0x02, 0x06, 0x01, 0x00, 0x04, 0x0b, 0x08, 0x00, 0x01, 0x00, 0x00, 0x00
        /*0020*/ 	.byte	0x00, 0x00, 0x00, 0x00


//--------------------- .nv.info.swiglu_f64       --------------------------
	.section	.nv.info.swiglu_f64,"",@"SHT_CUDA_INFO"
	.sectionflags	@""
	.align	4


	//----- nvinfo : EIATTR_CUDA_API_VERSION
	.align		4
        /*0000*/ 	.byte	0x04, 0x37
        /*0002*/ 	.short	(.L_29 - .L_28)
.L_28:
        /*0004*/ 	.word	0x00000082


	//----- nvinfo : EIATTR_KPARAM_INFO
	.align		4
.L_29:
        /*0008*/ 	.byte	0x04, 0x17
        /*000a*/ 	.short	(.L_31 - .L_30)
.L_30:
        /*000c*/ 	.word	0x00000000
        /*0010*/ 	.short	0x0002
        /*0012*/ 	.short	0x0010
        /*0014*/ 	.byte	0x00, 0xf0, 0x11, 0x00


	//----- nvinfo : EIATTR_KPARAM_INFO
	.align		4
.L_31:
        /*0018*/ 	.byte	0x04, 0x17
        /*001a*/ 	.short	(.L_33 - .L_32)
.L_32:
        /*001c*/ 	.word	0x00000000
        /*0020*/ 	.short	0x0001
        /*0022*/ 	.short	0x0008
        /*0024*/ 	.byte	0x00, 0xf5, 0x21, 0x00


	//----- nvinfo : EIATTR_KPARAM_INFO
	.align		4
.L_33:
        /*0028*/ 	.byte	0x04, 0x17
        /*002a*/ 	.short	(.L_35 - .L_34)
.L_34:
        /*002c*/ 	.word	0x00000000
        /*0030*/ 	.short	0x0000
        /*0032*/ 	.short	0x0000
        /*0034*/ 	.byte	0x00, 0xf5, 0x21, 0x00


	//----- nvinfo : EIATTR_SPARSE_MMA_MASK
	.align		4
.L_35:
        /*0038*/ 	.byte	0x03, 0x50
        /*003a*/ 	.short	0x0000


	//----- nvinfo : EIATTR_MAXREG_COUNT
	.align		4
        /*003c*/ 	.byte	0x03, 0x1b
        /*003e*/ 	.short	0x00ff


	//----- nvinfo : EIATTR_MERCURY_ISA_VERSION
	.align		4
        /*0040*/ 	.byte	0x03, 0x5f
        /*0042*/ 	.short	0x0101


	//----- nvinfo : EIATTR_VRC_CTA_INIT_COUNT
	.align		4
        /*0044*/ 	.byte	0x02, 0x4a
	.zero		1
	.zero		1


	//----- nvinfo : EIATTR_EXIT_INSTR_OFFSETS
	.align		4
        /*0048*/ 	.byte	0x04, 0x1c
        /*004a*/ 	.short	(.L_37 - .L_36)


	//   ....[0]....
.L_36:
        /*004c*/ 	.word	0x00000070


	//   ....[1]....
        /*0050*/ 	.word	0x000002e0


	//----- nvinfo : EIATTR_CRS_STACK_SIZE
	.align		4
.L_37:
        /*0054*/ 	.byte	0x04, 0x1e
        /*0056*/ 	.short	(.L_39 - .L_38)
.L_38:
        /*0058*/ 	.word	0x00000000


	//----- nvinfo : EIATTR_CBANK_PARAM_SIZE
	.align		4
.L_39:
        /*005c*/ 	.byte	0x03, 0x19
        /*005e*/ 	.short	0x0014


	//----- nvinfo : EIATTR_PARAM_CBANK
	.align		4
        /*0060*/ 	.byte	0x04, 0x0a
        /*0062*/ 	.short	(.L_41 - .L_40)
	.align		4
.L_40:
        /*0064*/ 	.word	index@(.nv.constant0.swiglu_f64)
        /*0068*/ 	.short	0x0380
        /*006a*/ 	.short	0x0014


	//----- nvinfo : EIATTR_SW_WAR
	.align		4
.L_41:
        /*006c*/ 	.byte	0x04, 0x36
        /*006e*/ 	.short	(.L_43 - .L_42)
.L_42:
        /*0070*/ 	.word	0x00000008
.L_43:


//--------------------- .nv.info.swiglu_f32       --------------------------
	.section	.nv.info.swiglu_f32,"",@"SHT_CUDA_INFO"
	.sectionflags	@""
	.align	4


	//----- nvinfo : EIATTR_CUDA_API_VERSION
	.align		4
        /*0000*/ 	.byte	0x04, 0x37
        /*0002*/ 	.short	(.L_45 - .L_44)
.L_44:
        /*0004*/ 	.word	0x00000082


	//----- nvinfo : EIATTR_KPARAM_INFO
	.align		4
.L_45:
        /*0008*/ 	.byte	0x04, 0x17
        /*000a*/ 	.short	(.L_47 - .L_46)
.L_46:
        /*000c*/ 	.word	0x00000000
        /*0010*/ 	.short	0x0002
        /*0012*/ 	.short	0x0010
        /*0014*/ 	.byte	0x00, 0xf0, 0x11, 0x00


	//----- nvinfo : EIATTR_KPARAM_INFO
	.align		4
.L_47:
        /*0018*/ 	.byte	0x04, 0x17
        /*001a*/ 	.short	(.L_49 - .L_48)
.L_48:
        /*001c*/ 	.word	0x00000000
        /*0020*/ 	.short	0x0001
        /*0022*/ 	.short	0x0008
        /*0024*/ 	.byte	0x00, 0xf5, 0x21, 0x00


	//----- nvinfo : EIATTR_KPARAM_INFO
	.align		4
.L_49:
        /*0028*/ 	.byte	0x04, 0x17
        /*002a*/ 	.short	(.L_51 - .L_50)
.L_50:
        /*002c*/ 	.word	0x00000000
        /*0030*/ 	.short	0x0000
        /*0032*/ 	.short	0x0000
        /*0034*/ 	.byte	0x00, 0xf5, 0x21, 0x00


	//----- nvinfo : EIATTR_SPARSE_MMA_MASK
	.align		4
.L_51:
        /*0038*/ 	.byte	0x03, 0x50
        /*003a*/ 	.short	0x0000


	//----- nvinfo : EIATTR_MAXREG_COUNT
	.align		4
        /*003c*/ 	.byte	0x03, 0x1b
        /*003e*/ 	.short	0x00ff


	//----- nvinfo : EIATTR_MERCURY_ISA_VERSION
	.align		4
        /*0040*/ 	.byte	0x03, 0x5f
        /*0042*/ 	.short	0x0101


	//----- nvinfo : EIATTR_VRC_CTA_INIT_COUNT
	.align		4
        /*0044*/ 	.byte	0x02, 0x4a
	.zero		1
	.zero		1


	//----- nvinfo : EIATTR_EXIT_INSTR_OFFSETS
	.align		4
        /*0048*/ 	.byte	0x04, 0x1c
        /*004a*/ 	.short	(.L_53 - .L_52)


	//   ....[0]....
.L_52:
        /*004c*/ 	.word	0x00000070


	//   ....[1]....
        /*0050*/ 	.word	0x00000290


	//----- nvinfo : EIATTR_CRS_STACK_SIZE
	.align		4
.L_53:
        /*0054*/ 	.byte	0x04, 0x1e
        /*0056*/ 	.short	(.L_55 - .L_54)
.L_54:
        /*0058*/ 	.word	0x00000000


	//----- nvinfo : EIATTR_CBANK_PARAM_SIZE
	.align		4
.L_55:
        /*005c*/ 	.byte	0x03, 0x19
        /*005e*/ 	.short	0x0014


	//----- nvinfo : EIATTR_PARAM_CBANK
	.align		4
        /*0060*/ 	.byte	0x04, 0x0a
        /*0062*/ 	.short	(.L_57 - .L_56)
	.align		4
.L_56:
        /*0064*/ 	.word	index@(.nv.constant0.swiglu_f32)
        /*0068*/ 	.short	0x0380
        /*006a*/ 	.short	0x0014


	//----- nvinfo : EIATTR_SW_WAR
	.align		4
.L_57:
        /*006c*/ 	.byte	0x04, 0x36
        /*006e*/ 	.short	(.L_59 - .L_58)
.L_58:
        /*0070*/ 	.word	0x00000008
.L_59:


//--------------------- .nv.info.swiglu_f16       --------------------------
	.section	.nv.info.swiglu_f16,"",@"SHT_CUDA_INFO"
	.sectionflags	@""
	.align	4


	//----- nvinfo : EIATTR_CUDA_API_VERSION
	.align		4
        /*0000*/ 	.byte	0x04, 0x37
        /*0002*/ 	.short	(.L_61 - .L_60)
.L_60:
        /*0004*/ 	.word	0x00000082


	//----- nvinfo : EIATTR_KPARAM_INFO
	.align		4
.L_61:
        /*0008*/ 	.byte	0x04, 0x17
        /*000a*/ 	.short	(.L_63 - .L_62)
.L_62:
        /*000c*/ 	.word	0x00000000
        /*0010*/ 	.short	0x0002
        /*0012*/ 	.short	0x0010
        /*0014*/ 	.byte	0x00, 0xf0, 0x11, 0x00


	//----- nvinfo : EIATTR_KPARAM_INFO
	.align		4
.L_63:
        /*0018*/ 	.byte	0x04, 0x17
        /*001a*/ 	.short	(.L_65 - .L_64)
.L_64:
        /*001c*/ 	.word	0x00000000
        /*0020*/ 	.short	0x0001
        /*0022*/ 	.short	0x0008
        /*0024*/ 	.byte	0x00, 0xf5, 0x21, 0x00


	//----- nvinfo : EIATTR_KPARAM_INFO
	.align		4
.L_65:
        /*0028*/ 	.byte	0x04, 0x17
        /*002a*/ 	.short	(.L_67 - .L_66)
.L_66:
        /*002c*/ 	.word	0x00000000
        /*0030*/ 	.short	0x0000
        /*0032*/ 	.short	0x0000
        /*0034*/ 	.byte	0x00, 0xf5, 0x21, 0x00


	//----- nvinfo : EIATTR_SPARSE_MMA_MASK
	.align		4
.L_67:
        /*0038*/ 	.byte	0x03, 0x50
        /*003a*/ 	.short	0x0000


	//----- nvinfo : EIATTR_MAXREG_COUNT
	.align		4
        /*003c*/ 	.byte	0x03, 0x1b
        /*003e*/ 	.short	0x00ff


	//----- nvinfo : EIATTR_MERCURY_ISA_VERSION
	.align		4
        /*0040*/ 	.byte	0x03, 0x5f
        /*0042*/ 	.short	0x0101


	//----- nvinfo : EIATTR_VRC_CTA_INIT_COUNT
	.align		4
        /*0044*/ 	.byte	0x02, 0x4a
	.zero		1
	.zero		1


	//----- nvinfo : EIATTR_EXIT_INSTR_OFFSETS
	.align		4
        /*0048*/ 	.byte	0x04, 0x1c
        /*004a*/ 	.short	(.L_69 - .L_68)


	//   ....[0]....
.L_68:
        /*004c*/ 	.word	0x00000070


	//   ....[1]....
        /*0050*/ 	.word	0x000002a0


	//----- nvinfo : EIATTR_CBANK_PARAM_SIZE
	.align		4
.L_69:
        /*0054*/ 	.byte	0x03, 0x19
        /*0056*/ 	.short	0x0014


	//----- nvinfo : EIATTR_PARAM_CBANK
	.align		4
        /*0058*/ 	.byte	0x04, 0x0a
        /*005a*/ 	.short	(.L_71 - .L_70)
	.align		4
.L_70:
        /*005c*/ 	.word	index@(.nv.constant0.swiglu_f16)
        /*0060*/ 	.short	0x0380
        /*0062*/ 	.short	0x0014


	//----- nvinfo : EIATTR_SW_WAR
	.align		4
.L_71:
        /*0064*/ 	.byte	0x04, 0x36
        /*0066*/ 	.short	(.L_73 - .L_72)
.L_72:
        /*0068*/ 	.word	0x00000008
.L_73:


//--------------------- .nv.info.swiglu_bf16      --------------------------
	.section	.nv.info.swiglu_bf16,"",@"SHT_CUDA_INFO"
	.sectionflags	@""
	.align	4


	//----- nvinfo : EIATTR_CUDA_API_VERSION
	.align		4
        /*0000*/ 	.byte	0x04, 0x37
        /*0002*/ 	.short	(.L_75 - .L_74)
.L_74:
        /*0004*/ 	.word	0x00000082


	//----- nvinfo : EIATTR_KPARAM_INFO
	.align		4
.L_75:
        /*0008*/ 	.byte	0x04, 0x17
        /*000a*/ 	.short	(.L_77 - .L_76)
.L_76:
        /*000c*/ 	.word	0x00000000
        /*0010*/ 	.short	0x0002
        /*0012*/ 	.short	0x0010
        /*0014*/ 	.byte	0x00, 0xf0, 0x11, 0x00


	//----- nvinfo : EIATTR_KPARAM_INFO
	.align		4
.L_77:
        /*0018*/ 	.byte	0x04, 0x17
        /*001a*/ 	.short	(.L_79 - .L_78)
.L_78:
        /*001c*/ 	.word	0x00000000
        /*0020*/ 	.short	0x0001
        /*0022*/ 	.short	0x0008
        /*0024*/ 	.byte	0x00, 0xf5, 0x21, 0x00


	//----- nvinfo : EIATTR_KPARAM_INFO
	.align		4
.L_79:
        /*0028*/ 	.byte	0x04, 0x17
        /*002a*/ 	.short	(.L_81 - .L_80)
.L_80:
        /*002c*/ 	.word	0x00000000
        /*0030*/ 	.short	0x0000
        /*0032*/ 	.short	0x0000
        /*0034*/ 	.byte	0x00, 0xf5, 0x21, 0x00


	//----- nvinfo : EIATTR_SPARSE_MMA_MASK
	.align		4
.L_81:
        /*0038*/ 	.byte	0x03, 0x50
        /*003a*/ 	.short	0x0000


	//----- nvinfo : EIATTR_MAXREG_COUNT
	.align		4
        /*003c*/ 	.byte	0x03, 0x1b
        /*003e*/ 	.short	0x00ff


	//----- nvinfo : EIATTR_MERCURY_ISA_VERSION
	.align		4
        /*0040*/ 	.byte	0x03, 0x5f
        /*0042*/ 	.short	0x0101


	//----- nvinfo : EIATTR_VRC_CTA_INIT_COUNT
	.align		4
        /*0044*/ 	.byte	0x02, 0x4a
	.zero		1
	.zero		1


	//----- nvinfo : EIATTR_EXIT_INSTR_OFFSETS
	.align		4
        /*0048*/ 	.byte	0x04, 0x1c
        /*004a*/ 	.short	(.L_83 - .L_82)


	//   ....[0]....
.L_82:
        /*004c*/ 	.word	0x00000070


	//   ....[1]....
        /*0050*/ 	.word	0x00000270


	//----- nvinfo : EIATTR_CBANK_PARAM_SIZE
	.align		4
.L_83:
        /*0054*/ 	.byte	0x03, 0x19
        /*0056*/ 	.short	0x0014


	//----- nvinfo : EIATTR_PARAM_CBANK
	.align		4
        /*0058*/ 	.byte	0x04, 0x0a
        /*005a*/ 	.short	(.L_85 - .L_84)
	.align		4
.L_84:
        /*005c*/ 	.word	index@(.nv.constant0.swiglu_bf16)
        /*0060*/ 	.short	0x0380
        /*0062*/ 	.short	0x0014


	//----- nvinfo : EIATTR_SW_WAR
	.align		4
.L_85:
        /*0064*/ 	.byte	0x04, 0x36
        /*0066*/ 	.short	(.L_87 - .L_86)
.L_86:
        /*0068*/ 	.word	0x00000008
.L_87:


//--------------------- .nv.callgraph             --------------------------
	.section	.nv.callgraph,"",@"SHT_CUDA_CALLGRAPH"
	.align	4
	.sectionentsize	8
	.align		4
        /*0000*/ 	.word	0x00000000
	.align		4
        /*0004*/ 	.word	0xffffffff
	.align		4
        /*0008*/ 	.word	0x00000000
	.align		4
        /*000c*/ 	.word	0xfffffffe
	.align		4
        /*0010*/ 	.word	0x00000000
	.align		4
        /*0014*/ 	.word	0xfffffffd
	.align		4
        /*0018*/ 	.word	0x00000000
	.align		4
        /*001c*/ 	.word	0xfffffffc


//--------------------- .text.swiglu_f64          --------------------------
	.section	.text.swiglu_f64,"ax",@progbits
	.align	128
        .global         swiglu_f64
        .type           swiglu_f64,@function
        .size           swiglu_f64,(.L_x_17 - swiglu_f64)
        .other          swiglu_f64,@"STO_CUDA_ENTRY STV_DEFAULT"
swiglu_f64:
.text.swiglu_f64:
[----:B------:R-:W-:Y:S01]  /*0000*/  LDC R1, c[0x0][0x37c] ;  /* 0x0000df00ff017b82 */ /* 0x000fe20000000800 */
[----:B------:R-:W0:Y:S07]  /*0010*/  S2R R3, SR_TID.X ;  /* 0x0000000000037919 */ /* 0x000e2e0000002100 */
[----:B------:R-:W0:Y:S01]  /*0020*/  S2UR UR4, SR_CTAID.X ;  /* 0x00000000000479c3 */ /* 0x000e220000002500 */
[----:B------:R-:W1:Y:S07]  /*0030*/  LDCU UR5, c[0x0][0x390] ;  /* 0x00007200ff0577ac */ /* 0x000e6e0008000800 */
[----:B------:R-:W0:Y:S02]  /*0040*/  LDC R0, c[0x0][0x360] ;  /* 0x0000d800ff007b82 */ /* 0x000e240000000800 */
[----:B0-----:R-:W-:-:S05]  /*0050*/  IMAD R0, R0, UR4, R3 ;  /* 0x0000000400007c24 */ /* 0x001fca000f8e0203 */
[----:B-1----:R-:W-:-:S13]  /*0060*/  ISETP.GE.AND P0, PT, R0, UR5, PT ;  /* 0x0000000500007c0c */ /* 0x002fda000bf06270 */
[----:B------:R-:W-:Y:S05]  /*0070*/  @P0 EXIT ;  /* 0x000000000000094d */ /* 0x000fea0003800000 */
[----:B------:R-:W0:Y:S01]  /*0080*/  LDC.64 R2, c[0x0][0x388] ;  /* 0x0000e200ff027b82 */ /* 0x000e220000000a00 */
[----:B------:R-:W1:Y:S01]  /*0090*/  LDCU.64 UR4, c[0x0][0x358] ;  /* 0x00006b00ff0477ac */ /* 0x000e620008000a00 */
[----:B0-----:R-:W-:-:S06]  /*00a0*/  IMAD.WIDE R2, R0, 0x8, R2 ;  /* 0x0000000800027825 */ /* 0x001fcc00078e0202 */
[----:B-1----:R-:W2:Y:S01]  /*00b0*/  LDG.E.64 R2, desc[UR4][R2.64] ;  /* 0x0000000402027981 */ /* 0x002ea2000c1e1b00 */
[----:B------:R-:W-:Y:S01]  /*00c0*/  IMAD.MOV.U32 R5, RZ, RZ, 0x3bbb989d ;  /* 0x3bbb989dff057424 */ /* 0x000fe200078e00ff */
[----:B------:R-:W-:Y:S01]  /*00d0*/  BSSY.RECONVERGENT B0, `(.L_x_0) ;  /* 0x000001a000007945 */ /* 0x000fe20003800200 */
[----:B------:R-:W-:Y:S01]  /*00e0*/  IMAD.MOV.U32 R6, RZ, RZ, 0x437c0000 ;  /* 0x437c0000ff067424 */ /* 0x000fe200078e00ff */
[----:B--2---:R-:W0:Y:S02]  /*00f0*/  F2F.F32.F64 R4, R2 ;  /* 0x0000000200047310 */ /* 0x004e240000301000 */
[----:B0-----:R-:W-:-:S04]  /*0100*/  FFMA.SAT R5, R4, -R5, 0.5 ;  /* 0x3f00000004057423 */ /* 0x001fc80000002805 */
[----:B------:R-:W-:-:S04]  /*0110*/  FFMA.RM R5, R5, R6, 12582913 ;  /* 0x4b40000105057423 */ /* 0x000fc80000004006 */
[C---:B------:R-:W-:Y:S01]  /*0120*/  FADD R7, R5.reuse, -12583039 ;  /* 0xcb40007f05077421 */ /* 0x040fe20000000000 */
[----:B------:R-:W-:-:S03]  /*0130*/  SHF.L.U32 R5, R5, 0x17, RZ ;  /* 0x0000001705057819 */ /* 0x000fc600000006ff */
[----:B------:R-:W-:-:S04]  /*0140*/  FFMA R7, R4, -1.4426950216293334961, -R7 ;  /* 0xbfb8aa3b04077823 */ /* 0x000fc80000000807 */
[----:B------:R-:W-:-:S06]  /*0150*/  FFMA R12, R4, -1.925963033500011079e-08, R7 ;  /* 0xb2a57060040c7823 */ /* 0x000fcc0000000007 */
[----:B------:R-:W0:Y:S02]  /*0160*/  MUFU.EX2 R12, R12 ;  /* 0x0000000c000c7308 */ /* 0x000e240000000800 */
[----:B0-----:R-:W-:-:S06]  /*0170*/  FMUL R13, R5, R12 ;  /* 0x0000000c050d7220 */ /* 0x001fcc0000400000 */
[----:B------:R-:W0:Y:S02]  /*0180*/  F2F.F64.F32 R4, R13 ;  /* 0x0000000d00047310 */ /* 0x000e240000201800 */
[----:B0-----:R-:W-:-:S06]  /*0190*/  DADD R6, R4, 1 ;  /* 0x3ff0000004067429 */ /* 0x001fcc0000000000 */
[----:B------:R-:W0:Y:S04]  /*01a0*/  MUFU.RCP64H R5, R7 ;  /* 0x0000000700057308 */ /* 0x000e280000001800 */
[----:B------:R-:W-:-:S05]  /*01b0*/  VIADD R4, R7, 0x300402 ;  /* 0x0030040207047836 */ /* 0x000fca0000000000 */
[----:B------:R-:W-:Y:S01]  /*01c0*/  FSETP.GEU.AND P0, PT, |R4|, 5.8789094863358348022e-39, PT ;  /* 0x004004020400780b */ /* 0x000fe20003f0e200 */
[----:B0-----:R-:W-:-:S08]  /*01d0*/  DFMA R8, -R6, R4, 1 ;  /* 0x3ff000000608742b */ /* 0x001fd00000000104 */
[----:B------:R-:W-:-:S08]  /*01e0*/  DFMA R8, R8, R8, R8 ;  /* 0x000000080808722b */ /* 0x000fd00000000008 */
[----:B------:R-:W-:-:S08]  /*01f0*/  DFMA R8, R4, R8, R4 ;  /* 0x000000080408722b */ /* 0x000fd00000000004 */
[----:B------:R-:W-:-:S08]  /*0200*/  DFMA R10, -R6, R8, 1 ;  /* 0x3ff00000060a742b */ /* 0x000fd00000000108 */
[----:B------:R-:W-:Y:S01]  /*0210*/  DFMA R8, R8, R10, R8 ;  /* 0x0000000a0808722b */ /* 0x000fe20000000008 */
[----:B------:R-:W-:Y:S10]  /*0220*/  @P0 BRA `(.L_x_1) ;  /* 0x0000000000100947 */ /* 0x000ff40003800000 */
[----:B------:R-:W-:-:S04]  /*0230*/  LOP3.LUT R4, R7, 0x7fffffff, RZ, 0xc0, !PT ;  /* 0x7fffffff07047812 */ /* 0x000fc800078ec0ff */
[----:B------:R-:W-:Y:S02]  /*0240*/  IADD3 R10, PT, PT, R4, -0x100000, RZ ;  /* 0xfff00000040a7810 */ /* 0x000fe40007ffe0ff */
[----:B------:R-:W-:-:S07]  /*0250*/  MOV R4, 0x270 ;  /* 0x0000027000047802 */ /* 0x000fce0000000f00 */
[----:B------:R-:W-:Y:S05]  /*0260*/  CALL.REL.NOINC `($__internal_0_$__cuda_sm20_dblrcp_rn_slowpath_v3) ;  /* 0x0000000000207944 */ /* 0x000fea0003c00000 */
.L_x_1:
[----:B------:R-:W-:Y:S05]  /*0270*/  BSYNC.RECONVERGENT B0 ;  /* 0x0000000000007941 */ /* 0x000fea0003800200 */
.L_x_0:
[----:B------:R-:W0:Y:S02]  /*0280*/  LDC.64 R4, c[0x0][0x380] ;  /* 0x0000e000ff047b82 */ /* 0x000e240000000a00 */
[----:B0-----:R-:W-:-:S05]  /*0290*/  IMAD.WIDE R4, R0, 0x8, R4 ;  /* 0x0000000800047825 */ /* 0x001fca00078e0204 */
[----:B------:R-:W2:Y:S01]  /*02a0*/  LDG.E.64 R6, desc[UR4][R4.64] ;  /* 0x0000000404067981 */ /* 0x000ea2000c1e1b00 */
[----:B------:R-:W-:-:S08]  /*02b0*/  DMUL R8, R2, R8 ;  /* 0x0000000802087228 */ /* 0x000fd00000000000 */
[----:B--2---:R-:W-:-:S07]  /*02c0*/  DMUL R6, R8, R6 ;  /* 0x0000000608067228 */ /* 0x004fce0000000000 */
[----:B------:R-:W-:Y:S01]  /*02d0*/  STG.E.64 desc[UR4][R4.64], R6 ;  /* 0x0000000604007986 */ /* 0x000fe2000c101b04 */
[----:B------:R-:W-:Y:S05]  /*02e0*/  EXIT ;  /* 0x000000000000794d */ /* 0x000fea0003800000 */
        .weak           $__internal_0_$__cuda_sm20_dblrcp_rn_slowpath_v3
        .type           $__internal_0_$__cuda_sm20_dblrcp_rn_slowpath_v3,@function
        .size           $__internal_0_$__cuda_sm20_dblrcp_rn_slowpath_v3,(.L_x_17 - $__internal_0_$__cuda_sm20_dblrcp_rn_slowpath_v3)
$__internal_0_$__cuda_sm20_dblrcp_rn_slowpath_v3:
[----:B------:R-:W-:Y:S01]  /*02f0*/  DSETP.GTU.AND P0, PT, |R6|, +INF , PT ;  /* 0x7ff000000600742a */ /* 0x000fe20003f0c200 */
[----:B------:R-:W-:-:S13]  /*0300*/  BSSY.RECONVERGENT B1, `(.L_x_2) ;  /* 0x0000023000017945 */ /* 0x000fda0003800200 */
[----:B------:R-:W-:Y:S05]  /*0310*/  @P0 BRA `(.L_x_3) ;  /* 0x00000000007c0947 */ /* 0x000fea0003800000 */
[----:B------:R-:W-:-:S05]  /*0320*/  LOP3.LUT R5, R7, 0x7fffffff, RZ, 0xc0, !PT ;  /* 0x7fffffff07057812 */ /* 0x000fca00078ec0ff */
[----:B------:R-:W-:-:S05]  /*0330*/  VIADD R8, R5, 0xffffffff ;  /* 0xffffffff05087836 */ /* 0x000fca0000000000 */
[----:B------:R-:W-:-:S13]  /*0340*/  ISETP.GE.U32.AND P0, PT, R8, 0x7fefffff, PT ;  /* 0x7fefffff0800780c */ /* 0x000fda0003f06070 */
[----:B------:R-:W-:Y:S02]  /*0350*/  @P0 LOP3.LUT R9, R7, 0x7ff00000, RZ, 0x3c, !PT ;  /* 0x7ff0000007090812 */ /* 0x000fe400078e3cff */
[----:B------:R-:W-:Y:S01]  /*0360*/  @P0 MOV R8, RZ ;  /* 0x000000ff00080202 */ /* 0x000fe20000000f00 */
[----:B------:R-:W-:Y:S06]  /*0370*/  @P0 BRA `(.L_x_4) ;  /* 0x00000000006c0947 */ /* 0x000fec0003800000 */
[----:B------:R-:W-:-:S13]  /*0380*/  ISETP.GE.U32.AND P0, PT, R5, 0x1000001, PT ;  /* 0x010000010500780c */ /* 0x000fda0003f06070 */
[----:B------:R-:W-:Y:S05]  /*0390*/  @!P0 BRA `(.L_x_5) ;  /* 0x0000000000348947 */ /* 0x000fea0003800000 */
[----:B------:R-:W-:Y:S01]  /*03a0*/  VIADD R9, R7, 0xc0200000 ;  /* 0xc020000007097836 */ /* 0x000fe20000000000 */
[----:B------:R-:W-:-:S03]  /*03b0*/  MOV R8, R6 ;  /* 0x0000000600087202 */ /* 0x000fc60000000f00 */
[----:B------:R-:W0:Y:S03]  /*03c0*/  MUFU.RCP64H R11, R9 ;  /* 0x00000009000b7308 */ /* 0x000e260000001800 */
[----:B0-----:R-:W-:-:S08]  /*03d0*/  DFMA R12, -R8, R10, 1 ;  /* 0x3ff00000080c742b */ /* 0x001fd0000000010a */
[----:B------:R-:W-:-:S08]  /*03e0*/  DFMA R12, R12, R12, R12 ;  /* 0x0000000c0c0c722b */ /* 0x000fd0000000000c */
[----:B------:R-:W-:-:S08]  /*03f0*/  DFMA R12, R10, R12, R10 ;  /* 0x0000000c0a0c722b */ /* 0x000fd0000000000a */
[----:B------:R-:W-:-:S08]  /*0400*/  DFMA R10, -R8, R12, 1 ;  /* 0x3ff00000080a742b */ /* 0x000fd0000000010c */
[----:B------:R-:W-:-:S08]  /*0410*/  DFMA R10, R12, R10, R12 ;  /* 0x0000000a0c0a722b */ /* 0x000fd0000000000c */
[----:B------:R-:W-:-:S08]  /*0420*/  DMUL R10, R10, 2.2250738585072013831e-308 ;  /* 0x001000000a0a7828 */ /* 0x000fd00000000000 */
[----:B------:R-:W-:-:S08]  /*0430*/  DFMA R6, -R6, R10, 1 ;  /* 0x3ff000000606742b */ /* 0x000fd0000000010a */
[----:B------:R-:W-:-:S08]  /*0440*/  DFMA R6, R6, R6, R6 ;  /* 0x000000060606722b */ /* 0x000fd00000000006 */
[----:B------:R-:W-:Y:S01]  /*0450*/  DFMA R8, R10, R6, R10 ;  /* 0x000000060a08722b */ /* 0x000fe2000000000a */
[----:B------:R-:W-:Y:S10]  /*0460*/  BRA `(.L_x_4) ;  /* 0x0000000000307947 */ /* 0x000ff40003800000 */
.L_x_5:
[----:B------:R-:W-:Y:S01]  /*0470*/  DMUL R6, R6, 8.11296384146066816958e+31 ;  /* 0x4690000006067828 */ /* 0x000fe20000000000 */
[----:B------:R-:W-:-:S05]  /*0480*/  IMAD.MOV.U32 R8, RZ, RZ, R10 ;  /* 0x000000ffff087224 */ /* 0x000fca00078e000a */
[----:B------:R-:W0:Y:S02]  /*0490*/  MUFU.RCP64H R9, R7 ;  /* 0x0000000700097308 */ /* 0x000e240000001800 */
[----:B0-----:R-:W-:-:S08]  /*04a0*/  DFMA R10, -R6, R8, 1 ;  /* 0x3ff00000060a742b */ /* 0x001fd00000000108 */
[----:B------:R-:W-:-:S08]  /*04b0*/  DFMA R10, R10, R10, R10 ;  /* 0x0000000a0a0a722b */ /* 0x000fd0000000000a */
[----:B------:R-:W-:-:S08]  /*04c0*/  DFMA R10, R8, R10, R8 ;  /* 0x0000000a080a722b */ /* 0x000fd00000000008 */
[----:B------:R-:W-:-:S08]  /*04d0*/  DFMA R8, -R6, R10, 1 ;  /* 0x3ff000000608742b */ /* 0x000fd0000000010a */
[----:B------:R-:W-:-:S08]  /*04e0*/  DFMA R8, R10, R8, R10 ;  /* 0x000000080a08722b */ /* 0x000fd0000000000a */
[----:B------:R-:W-:Y:S01]  /*04f0*/  DMUL R8, R8, 8.11296384146066816958e+31 ;  /* 0x4690000008087828 */ /* 0x000fe20000000000 */
[----:B------:R-:W-:Y:S10]  /*0500*/  BRA `(.L_x_4) ;  /* 0x0000000000087947 */ /* 0x000ff40003800000 */
.L_x_3:
[----:B------:R-:W-:Y:S02]  /*0510*/  LOP3.LUT R9, R7, 0x80000, RZ, 0xfc, !PT ;  /* 0x0008000007097812 */ /* 0x000fe400078efcff */
[----:B------:R-:W-:-:S07]  /*0520*/  MOV R8, R6 ;  /* 0x0000000600087202 */ /* 0x000fce0000000f00 */
.L_x_4:
[----:B------:R-:W-:Y:S05]  /*0530*/  BSYNC.RECONVERGENT B1 ;  /* 0x0000000000017941 */ /* 0x000fea0003800200 */
.L_x_2:
[----:B------:R-:W-:-:S04]  /*0540*/  MOV R5, 0x0 ;  /* 0x0000000000057802 */ /* 0x000fc80000000f00 */
[----:B------:R-:W-:Y:S05]  /*0550*/  RET.REL.NODEC R4 `(swiglu_f64) ;  /* 0xfffffff804a87950 */ /* 0x000fea0003c3ffff */
.L_x_6:
[----:B------:R-:W-:-:S00]  /*0560*/  BRA `(.L_x_6) ;  /* 0xfffffffc00fc7947 */ /* 0x000fc0000383ffff */
[----:B------:R-:W-:-:S00]  /*0570*/  NOP ;  /* 0x0000000000007918 */ /* 0x000fc00000000000 */
        /* <DEDUP_REMOVED lines=8> */
.L_x_17:


//--------------------- .text.swiglu_f32          --------------------------
	.section	.text.swiglu_f32,"ax",@progbits
	.align	128
        .global         swiglu_f32
        .type           swiglu_f32,@function
        .size           swiglu_f32,(.L_x_18 - swiglu_f32)
        .other          swiglu_f32,@"STO_CUDA_ENTRY STV_DEFAULT"
swiglu_f32:
.text.swiglu_f32:
        /* <DEDUP_REMOVED lines=11> */
[----:B-1----:R-:W2:Y:S01]  /*00b0*/  LDG.E R4, desc[UR4][R4.64] ;  /* 0x0000000404047981 */ /* 0x002ea2000c1e1900 */
[----:B------:R-:W-:Y:S01]  /*00c0*/  IMAD.MOV.U32 R7, RZ, RZ, 0x3bbb989d ;  /* 0x3bbb989dff077424 */ /* 0x000fe200078e00ff */
[----:B------:R-:W-:Y:S01]  /*00d0*/  BSSY.RECONVERGENT B0, `(.L_x_7) ;  /* 0x0000015000007945 */ /* 0x000fe20003800200 */
[----:B------:R-:W-:Y:S02]  /*00e0*/  IMAD.MOV.U32 R9, RZ, RZ, 0x437c0000 ;  /* 0x437c0000ff097424 */ /* 0x000fe400078e00ff */
[----:B--2---:R-:W-:-:S04]  /*00f0*/  FFMA.SAT R0, R4, -R7, 0.5 ;  /* 0x3f00000004007423 */ /* 0x004fc80000002807 */
[----:B------:R-:W-:-:S04]  /*0100*/  FFMA.RM R0, R0, R9, 12582913 ;  /* 0x4b40000100007423 */ /* 0x000fc80000004009 */
[C---:B------:R-:W-:Y:S01]  /*0110*/  FADD R7, R0.reuse, -12583039 ;  /* 0xcb40007f00077421 */ /* 0x040fe20000000000 */
[----:B------:R-:W-:-:S03]  /*0120*/  SHF.L.U32 R0, R0, 0x17, RZ ;  /* 0x0000001700007819 */ /* 0x000fc600000006ff */
[----:B------:R-:W-:-:S04]  /*0130*/  FFMA R7, R4, -1.4426950216293334961, -R7 ;  /* 0xbfb8aa3b04077823 */ /* 0x000fc80000000807 */
[----:B------:R-:W-:-:S06]  /*0140*/  FFMA R7, R4, -1.925963033500011079e-08, R7 ;  /* 0xb2a5706004077823 */ /* 0x000fcc0000000007 */
[----:B------:R-:W0:Y:S02]  /*0150*/  MUFU.EX2 R7, R7 ;  /* 0x0000000700077308 */ /* 0x000e240000000800 */
[----:B0-----:R-:W-:-:S04]  /*0160*/  FFMA R0, R0, R7, 1 ;  /* 0x3f80000000007423 */ /* 0x001fc80000000007 */
[----:B------:R-:W-:-:S05]  /*0170*/  VIADD R2, R0, 0x1800000 ;  /* 0x0180000000027836 */ /* 0x000fca0000000000 */
[----:B------:R-:W-:-:S04]  /*0180*/  LOP3.LUT R2, R2, 0x7f800000, RZ, 0xc0, !PT ;  /* 0x7f80000002027812 */ /* 0x000fc800078ec0ff */
[----:B------:R-:W-:-:S13]  /*0190*/  ISETP.GT.U32.AND P0, PT, R2, 0x1ffffff, PT ;  /* 0x01ffffff0200780c */ /* 0x000fda0003f04070 */
[----:B------:R-:W-:Y:S05]  /*01a0*/  @P0 BRA `(.L_x_8) ;  /* 0x00000000000c0947 */ /* 0x000fea0003800000 */
[----:B------:R-:W-:-:S07]  /*01b0*/  MOV R6, 0x1d0 ;  /* 0x000001d000067802 */ /* 0x000fce0000000f00 */
[----:B------:R-:W-:Y:S05]  /*01c0*/  CALL.REL.NOINC `($__internal_1_$__cuda_sm20_rcp_rn_f32_slowpath) ;  /* 0x0000000000347944 */ /* 0x000fea0003c00000 */
[----:B------:R-:W-:Y:S05]  /*01d0*/  BRA `(.L_x_9) ;  /* 0x0000000000107947 */ /* 0x000fea0003800000 */
.L_x_8:
[----:B------:R-:W0:Y:S02]  /*01e0*/  MUFU.RCP R5, R0 ;  /* 0x0000000000057308 */ /* 0x000e240000001000 */
[----:B0-----:R-:W-:-:S04]  /*01f0*/  FFMA R2, R0, R5, -1 ;  /* 0xbf80000000027423 */ /* 0x001fc80000000005 */
[----:B------:R-:W-:-:S04]  /*0200*/  FADD.FTZ R2, -R2, -RZ ;  /* 0x800000ff02027221 */ /* 0x000fc80000010100 */
[----:B------:R-:W-:-:S07]  /*0210*/  FFMA R5, R5, R2, R5 ;  /* 0x0000000205057223 */ /* 0x000fce0000000005 */
.L_x_9:
[----:B------:R-:W-:Y:S05]  /*0220*/  BSYNC.RECONVERGENT B0 ;  /* 0x0000000000007941 */ /* 0x000fea0003800200 */
.L_x_7:
[----:B------:R-:W0:Y:S02]  /*0230*/  LDC.64 R6, c[0x0][0x380] ;  /* 0x0000e000ff067b82 */ /* 0x000e240000000a00 */
[----:B0-----:R-:W-:-:S05]  /*0240*/  IMAD.WIDE R2, R3, 0x4, R6 ;  /* 0x0000000403027825 */ /* 0x001fca00078e0206 */
[----:B------:R-:W2:Y:S01]  /*0250*/  LDG.E R0, desc[UR4][R2.64] ;  /* 0x0000000402007981 */ /* 0x000ea2000c1e1900 */
[----:B------:R-:W-:-:S04]  /*0260*/  FMUL R5, R4, R5 ;  /* 0x0000000504057220 */ /* 0x000fc80000400000 */
[----:B--2---:R-:W-:-:S05]  /*0270*/  FMUL R5, R5, R0 ;  /* 0x0000000005057220 */ /* 0x004fca0000400000 */
[----:B------:R-:W-:Y:S01]  /*0280*/  STG.E desc[UR4][R2.64], R5 ;  /* 0x0000000502007986 */ /* 0x000fe2000c101904 */
[----:B------:R-:W-:Y:S05]  /*0290*/  EXIT ;  /* 0x000000000000794d */ /* 0x000fea0003800000 */
        .weak           $__internal_1_$__cuda_sm20_rcp_rn_f32_slowpath
        .type           $__internal_1_$__cuda_sm20_rcp_rn_f32_slowpath,@function
        .size           $__internal_1_$__cuda_sm20_rcp_rn_f32_slowpath,(.L_x_18 - $__internal_1_$__cuda_sm20_rcp_rn_f32_slowpath)
$__internal_1_$__cuda_sm20_rcp_rn_f32_slowpath:
[----:B------:R-:W-:Y:S01]  /*02a0*/  SHF.L.U32 R2, R0, 0x1, RZ ;  /* 0x0000000100027819 */ /* 0x000fe200000006ff */
[----:B------:R-:W-:Y:S03]  /*02b0*/  BSSY.RECONVERGENT B1, `(.L_x_10) ;  /* 0x0000030000017945 */ /* 0x000fe60003800200 */
[----:B------:R-:W-:-:S04]  /*02c0*/  SHF.R.U32.HI R2, RZ, 0x18, R2 ;  /* 0x00000018ff027819 */ /* 0x000fc80000011602 */
[----:B------:R-:W-:-:S13]  /*02d0*/  ISETP.NE.U32.AND P0, PT, R2, RZ, PT ;  /* 0x000000ff0200720c */ /* 0x000fda0003f05070 */
[----:B------:R-:W-:Y:S05]  /*02e0*/  @P0 BRA `(.L_x_11) ;  /* 0x0000000000280947 */ /* 0x000fea0003800000 */
[----:B------:R-:W-:-:S05]  /*02f0*/  IMAD.SHL.U32 R2, R0, 0x2, RZ ;  /* 0x0000000200027824 */ /* 0x000fca00078e00ff */
[----:B------:R-:W-:-:S13]  /*0300*/  ISETP.NE.AND P0, PT, R2, RZ, PT ;  /* 0x000000ff0200720c */ /* 0x000fda0003f05270 */
[----:B------:R-:W-:Y:S01]  /*0310*/  @P0 FFMA R7, R0, 1.84467440737095516160e+19, RZ ;  /* 0x5f80000000070823 */ /* 0x000fe200000000ff */
[----:B------:R-:W-:Y:S08]  /*0320*/  @!P0 MUFU.RCP R5, R0 ;  /* 0x0000000000058308 */ /* 0x000ff00000001000 */
[----:B------:R-:W0:Y:S02]  /*0330*/  @P0 MUFU.RCP R2, R7 ;  /* 0x0000000700020308 */ /* 0x000e240000001000 */
[----:B0-----:R-:W-:-:S04]  /*0340*/  @P0 FFMA R8, R7, R2, -1 ;  /* 0xbf80000007080423 */ /* 0x001fc80000000002 */
[----:B------:R-:W-:-:S04]  /*0350*/  @P0 FADD.FTZ R9, -R8, -RZ ;  /* 0x800000ff08090221 */ /* 0x000fc80000010100 */
[----:B------:R-:W-:-:S04]  /*0360*/  @P0 FFMA R2, R2, R9, R2 ;  /* 0x0000000902020223 */ /* 0x000fc80000000002 */
[----:B------:R-:W-:Y:S01]  /*0370*/  @P0 FFMA R5, R2, 1.84467440737095516160e+19, RZ ;  /* 0x5f80000002050823 */ /* 0x000fe200000000ff */
[----:B------:R-:W-:Y:S06]  /*0380*/  BRA `(.L_x_12) ;  /* 0x0000000000887947 */ /* 0x000fec0003800000 */
.L_x_11:
[----:B------:R-:W-:-:S04]  /*0390*/  IADD3 R5, PT, PT, R2, -0xfd, RZ ;  /* 0xffffff0302057810 */ /* 0x000fc80007ffe0ff */
[----:B------:R-:W-:-:S13]  /*03a0*/  ISETP.GT.U32.AND P0, PT, R5, 0x1, PT ;  /* 0x000000010500780c */ /* 0x000fda0003f04070 */
[----:B------:R-:W-:Y:S05]  /*03b0*/  @P0 BRA `(.L_x_13) ;  /* 0x0000000000780947 */ /* 0x000fea0003800000 */
[----:B------:R-:W-:Y:S01]  /*03c0*/  LOP3.LUT R7, R0, 0x7fffff, RZ, 0xc0, !PT ;  /* 0x007fffff00077812 */ /* 0x000fe200078ec0ff */
[----:B------:R-:W-:-:S03]  /*03d0*/  IMAD.MOV.U32 R12, RZ, RZ, 0x3 ;  /* 0x00000003ff0c7424 */ /* 0x000fc600078e00ff */
[----:B------:R-:W-:Y:S02]  /*03e0*/  LOP3.LUT R7, R7, 0x3f800000, RZ, 0xfc, !PT ;  /* 0x3f80000007077812 */ /* 0x000fe400078efcff */
[----:B------:R-:W-:Y:S02]  /*03f0*/  SHF.L.U32 R11, R12, R5, RZ ;  /* 0x000000050c0b7219 */ /* 0x000fe400000006ff */
[----:B------:R-:W0:Y:S02]  /*0400*/  MUFU.RCP R8, R7 ;  /* 0x0000000700087308 */ /* 0x000e240000001000 */
[----:B0-----:R-:W-:-:S04]  /*0410*/  FFMA R9, R7, R8, -1 ;  /* 0xbf80000007097423 */ /* 0x001fc80000000008 */
[----:B------:R-:W-:-:S04]  /*0420*/  FADD.FTZ R9, -R9, -RZ ;  /* 0x800000ff09097221 */ /* 0x000fc80000010100 */
[CCC-:B------:R-:W-:Y:S01]  /*0430*/  FFMA.RM R10, R8.reuse, R9.reuse, R8.reuse ;  /* 0x00000009080a7223 */ /* 0x1c0fe20000004008 */
[----:B------:R-:W-:-:S04]  /*0440*/  FFMA.RP R9, R8, R9, R8 ;  /* 0x0000000908097223 */ /* 0x000fc80000008008 */
[C---:B------:R-:W-:Y:S02]  /*0450*/  LOP3.LUT R8, R10.reuse, 0x7fffff, RZ, 0xc0, !PT ;  /* 0x007fffff0a087812 */ /* 0x040fe400078ec0ff */
[----:B------:R-:W-:Y:S02]  /*0460*/  FSETP.NEU.FTZ.AND P0, PT, R10, R9, PT ;  /* 0x000000090a00720b */ /* 0x000fe40003f1d000 */
[----:B------:R-:W-:Y:S02]  /*0470*/  LOP3.LUT R8, R8, 0x800000, RZ, 0xfc, !PT ;  /* 0x0080000008087812 */ /* 0x000fe400078efcff */
[----:B------:R-:W-:Y:S02]  /*0480*/  SEL R9, RZ, 0xffffffff, !P0 ;  /* 0xffffffffff097807 */ /* 0x000fe40004000000 */
[----:B------:R-:W-:Y:S02]  /*0490*/  LOP3.LUT R10, R11, R8, RZ, 0xc0, !PT ;  /* 0x000000080b0a7212 */ /* 0x000fe400078ec0ff */
[----:B------:R-:W-:-:S02]  /*04a0*/  IADD3 R9, PT, PT, -R9, RZ, RZ ;  /* 0x000000ff09097210 */ /* 0x000fc40007ffe1ff */
[-C--:B------:R-:W-:Y:S02]  /*04b0*/  SHF.R.U32.HI R10, RZ, R5.reuse, R10 ;  /* 0x00000005ff0a7219 */ /* 0x080fe4000001160a */
[----:B------:R-:W-:Y:S02]  /*04c0*/  LOP3.LUT P1, RZ, R9, R5, R8, 0xf8, !PT ;  /* 0x0000000509ff7212 */ /* 0x000fe4000782f808 */
[C---:B------:R-:W-:Y:S02]  /*04d0*/  LOP3.LUT P0, RZ, R10.reuse, 0x1, RZ, 0xc0, !PT ;  /* 0x000000010aff7812 */ /* 0x040fe4000780c0ff */
[----:B------:R-:W-:-:S04]  /*04e0*/  LOP3.LUT P2, RZ, R10, 0x2, RZ, 0xc0, !PT ;  /* 0x000000020aff7812 */ /* 0x000fc8000784c0ff */
[----:B------:R-:W-:Y:S02]  /*04f0*/  PLOP3.LUT P0, PT, P0, P1, P2, 0xe0, 0x0 ;  /* 0x000000000000781c */ /* 0x000fe40000703c20 */
[----:B------:R-:W-:Y:S02]  /*0500*/  LOP3.LUT P1, RZ, R0, 0x7fffff, RZ, 0xc0, !PT ;  /* 0x007fffff00ff7812 */ /* 0x000fe4000782c0ff */
[----:B------:R-:W-:-:S05]  /*0510*/  SEL R5, RZ, 0x1, !P0 ;  /* 0x00000001ff057807 */ /* 0x000fca0004000000 */
[----:B------:R-:W-:-:S05]  /*0520*/  IMAD.MOV R5, RZ, RZ, -R5 ;  /* 0x000000ffff057224 */ /* 0x000fca00078e0a05 */
[----:B------:R-:W-:Y:S02]  /*0530*/  ISETP.GE.AND P0, PT, R5, RZ, PT ;  /* 0x000000ff0500720c */ /* 0x000fe40003f06270 */
[----:B------:R-:W-:-:S04]  /*0540*/  IADD3 R5, PT, PT, R2, -0xfc, RZ ;  /* 0xffffff0402057810 */ /* 0x000fc80007ffe0ff */
[----:B------:R-:W-:-:S07]  /*0550*/  SHF.R.U32.HI R5, RZ, R5, R8 ;  /* 0x00000005ff057219 */ /* 0x000fce0000011608 */
[----:B------:R-:W-:-:S05]  /*0560*/  @!P0 VIADD R5, R5, 0x1 ;  /* 0x0000000105058836 */ /* 0x000fca0000000000 */
[----:B------:R-:W-:-:S04]  /*0570*/  @!P1 SHF.L.U32 R5, R5, 0x1, RZ ;  /* 0x0000000105059819 */ /* 0x000fc800000006ff */
[----:B------:R-:W-:Y:S01]  /*0580*/  LOP3.LUT R5, R5, 0x80000000, R0, 0xf8, !PT ;  /* 0x8000000005057812 */ /* 0x000fe200078ef800 */
[----:B------:R-:W-:Y:S06]  /*0590*/  BRA `(.L_x_12) ;  /* 0x0000000000047947 */ /* 0x000fec0003800000 */
.L_x_13:
[----:B------:R0:W1:Y:S02]  /*05a0*/  MUFU.RCP R5, R0 ;  /* 0x0000000000057308 */ /* 0x0000640000001000 */
.L_x_12:
[----:B------:R-:W-:Y:S05]  /*05b0*/  BSYNC.RECONVERGENT B1 ;  /* 0x0000000000017941 */ /* 0x000fea0003800200 */
.L_x_10:
[----:B------:R-:W-:-:S04]  /*05c0*/  IMAD.MOV.U32 R7, RZ, RZ, 0x0 ;  /* 0x00000000ff077424 */ /* 0x000fc800078e00ff */
[----:B01----:R-:W-:Y:S05]  /*05d0*/  RET.REL.NODEC R6 `(swiglu_f32) ;  /* 0xfffffff806887950 */ /* 0x003fea0003c3ffff */
.L_x_14:
        /* <DEDUP_REMOVED lines=10> */
.L_x_18:


//--------------------- .text.swiglu_f16          --------------------------
	.section	.text.swiglu_f16,"ax",@progbits
	.align	128
        .global         swiglu_f16
        .type           swiglu_f16,@function
        .size           swiglu_f16,(.L_x_21 - swiglu_f16)
        .other          swiglu_f16,@"STO_CUDA_ENTRY STV_DEFAULT"
swiglu_f16:
.text.swiglu_f16:
        /* <DEDUP_REMOVED lines=9> */
[----:B------:R-:W1:Y:S07]  /*0090*/  LDCU.64 UR4, c[0x0][0x358] ;  /* 0x00006b00ff0477ac */ /* 0x000e6e0008000a00 */
[----:B------:R-:W2:Y:S01]  /*00a0*/  LDC.64 R2, c[0x0][0x380] ;  /* 0x0000e000ff027b82 */ /* 0x000ea20000000a00 */
[----:B0-----:R-:W-:-:S06]  /*00b0*/  IMAD.WIDE R4, R7, 0x2, R4 ;  /* 0x0000000207047825 */ /* 0x001fcc00078e0204 */
[----:B-1----:R-:W3:Y:S01]  /*00c0*/  LDG.E.U16 R5, desc[UR4][R4.64] ;  /* 0x0000000404057981 */ /* 0x002ee2000c1e1500 */
[----:B--2---:R-:W-:-:S05]  /*00d0*/  IMAD.WIDE R2, R7, 0x2, R2 ;  /* 0x0000000207027825 */ /* 0x004fca00078e0202 */
[----:B------:R-:W2:Y:S01]  /*00e0*/  LDG.E.U16 R11, desc[UR4][R2.64] ;  /* 0x00000004020b7981 */ /* 0x000ea2000c1e1500 */
[----:B---3--:R-:W-:Y:S01]  /*00f0*/  HADD2.F32 R0, -RZ, -R5.H0_H0 ;  /* 0xa0000005ff007230 */ /* 0x008fe20000004100 */
[----:B------:R-:W-:-:S04]  /*0100*/  HSETP2.EQ.AND P1, P0, -R5.H0_H0, 0.0226898193359375, 0.007297515869140625, PT ;  /* 0x25cf1f7905007434 */ /* 0x000fc80003822900 */
[----:B------:R-:W-:Y:S01]  /*0110*/  FFMA R0, R0, 1.4426950216293334961, -RZ ;  /* 0x3fb8aa3b00007823 */ /* 0x000fe200000008ff */
[----:B------:R-:W-:Y:S02]  /*0120*/  SEL R7, RZ, 0x3c00, !P1 ;  /* 0x00003c00ff077807 */ /* 0x000fe40004800000 */
[----:B------:R-:W-:Y:S02]  /*0130*/  HSETP2.EQ.AND P1, P2, -R5.H0_H0, -2.966796875, -2.615234375, PT ;  /* 0xc1efc13b05007434 */ /* 0x000fe40003a22900 */
[----:B------:R-:W-:Y:S01]  /*0140*/  SEL R9, RZ, 0x3c00, !P0 ;  /* 0x00003c00ff097807 */ /* 0x000fe20004000000 */
[----:B------:R-:W0:Y:S02]  /*0150*/  MUFU.EX2 R0, R0 ;  /* 0x0000000000007308 */ /* 0x000e240000000800 */
[----:B0-----:R-:W-:-:S05]  /*0160*/  F2FP.F16.F32.PACK_AB R6, RZ, R0 ;  /* 0x00000000ff06723e */ /* 0x001fca00000000ff */
[----:B------:R-:W-:Y:S01]  /*0170*/  HFMA2 R6, R7.H0_H0, -0.0009765625, -0.0009765625, R6.H0_H0 ;  /* 0x9400940007067831 */ /* 0x000fe20000040806 */
[----:B------:R-:W-:-:S03]  /*0180*/  SEL R7, RZ, 0x3c00, !P1 ;  /* 0x00003c00ff077807 */ /* 0x000fc60004800000 */
[----:B------:R-:W-:Y:S01]  /*0190*/  HFMA2 R6, R9.H0_H0, -0.0009765625, -0.0009765625, R6.H0_H0 ;  /* 0x9400940009067831 */ /* 0x000fe20000040806 */
[----:B------:R-:W-:-:S03]  /*01a0*/  SEL R9, RZ, 0x3c00, !P2 ;  /* 0x00003c00ff097807 */ /* 0x000fc60005000000 */
[----:B------:R-:W-:-:S04]  /*01b0*/  HFMA2 R6, R7.H0_H0, 6.103515625e-05, 6.103515625e-05, R6.H0_H0 ;  /* 0x0400040007067831 */ /* 0x000fc80000040806 */
[----:B------:R-:W-:-:S04]  /*01c0*/  HFMA2 R6, R9.H0_H0, 3.0517578125e-05, 3.0517578125e-05, R6.H0_H0 ;  /* 0x0200020009067831 */ /* 0x000fc80000040806 */
[----:B------:R-:W-:-:S05]  /*01d0*/  HADD2 R6, R6.H0_H0, 1, 1 ;  /* 0x3c003c0006067430 */ /* 0x000fca0000000800 */
[----:B------:R-:W-:-:S04]  /*01e0*/  HADD2.F32 R6, -RZ, R6.H0_H0 ;  /* 0x20000006ff067230 */ /* 0x000fc80000004100 */
[----:B------:R-:W0:Y:S02]  /*01f0*/  MUFU.RCP R7, R6 ;  /* 0x0000000600077308 */ /* 0x000e240000001000 */
[----:B0-----:R-:W-:-:S05]  /*0200*/  F2FP.F16.F32.PACK_AB R0, RZ, R7 ;  /* 0x00000007ff00723e */ /* 0x001fca00000000ff */
[C---:B------:R-:W-:Y:S02]  /*0210*/  HSETP2.GEU.AND P1, PT, |R0|.reuse.H0_H0, 8.523464202880859375e-06, 8.523464202880859375e-06, PT ;  /* 0x008f008f00007434 */ /* 0x040fe40003f2ea00 */
[----:B------:R-:W-:-:S05]  /*0220*/  HSETP2.GT.AND P0, PT, |R0|.H0_H0, RZ.H0_H0, PT ;  /* 0x200000ff00007234 */ /* 0x000fca0003f04a00 */
[----:B------:R-:W-:-:S13]  /*0230*/  PLOP3.LUT P0, PT, P1, P0, PT, 0xf2, 0x2f ;  /* 0x00000000002f781c */ /* 0x000fda0000f01e72 */
[----:B------:R-:W-:-:S04]  /*0240*/  @!P0 FFMA R4, -R6, R7, 1 ;  /* 0x3f80000006048423 */ /* 0x000fc80000000107 */
[----:B------:R-:W-:-:S05]  /*0250*/  @!P0 FFMA R4, R7, R4, R7 ;  /* 0x0000000407048223 */ /* 0x000fca0000000007 */
[----:B------:R-:W-:-:S05]  /*0260*/  @!P0 F2FP.F16.F32.PACK_AB R0, RZ, R4 ;  /* 0x00000004ff00823e */ /* 0x000fca00000000ff */
[----:B------:R-:W-:-:S04]  /*0270*/  HMUL2 R0, R5.H0_H0, R0.H0_H0 ;  /* 0x2000000005007232 */ /* 0x000fc80000000800 */
[----:B--2---:R-:W-:-:S05]  /*0280*/  HMUL2 R0, R11.H0_H0, R0.H0_H0 ;  /* 0x200000000b007232 */ /* 0x004fca0000000800 */
[----:B------:R-:W-:Y:S01]  /*0290*/  STG.E.U16 desc[UR4][R2.64], R0 ;  /* 0x0000000002007986 */ /* 0x000fe2000c101504 */
[----:B------:R-:W-:Y:S05]  /*02a0*/  EXIT ;  /* 0x000000000000794d */ /* 0x000fea0003800000 */
.L_x_15:
        /* <DEDUP_REMOVED lines=13> */
.L_x_21:


//--------------------- .text.swiglu_bf16         --------------------------
	.section	.text.swiglu_bf16,"ax",@progbits
	.align	128
        .global         swiglu_bf16
        .type           swiglu_bf16,@function
        .size           swiglu_bf16,(.L_x_22 - swiglu_bf16)
        .other          swiglu_bf16,@"STO_CUDA_ENTRY STV_DEFAULT"
swiglu_bf16:
.text.swiglu_bf16:
        /* <DEDUP_REMOVED lines=15> */
[----:B------:R-:W-:Y:S02]  /*00f0*/  HFMA2 R7, -RZ, RZ, 15, 0 ;  /* 0x4b800000ff077431 */ /* 0x000fe400000001ff */
[----:B---3--:R-:W-:-:S05]  /*0100*/  HFMA2.BF16_V2 R0, -RZ.H0_H0, RZ.H0_H0, -R5.H0_H0 ;  /* 0x200000ffff007231 */ /* 0x008fca0000340905 */
[----:B------:R-:W-:-:S04]  /*0110*/  PRMT R0, R0, 0x5410, RZ ;  /* 0x0000541000007816 */ /* 0x000fc800000000ff */
[----:B------:R-:W-:-:S05]  /*0120*/  SHF.L.U32 R0, R0, 0x10, RZ ;  /* 0x0000001000007819 */ /* 0x000fca00000006ff */
[----:B------:R-:W-:-:S05]  /*0130*/  FMUL R0, R0, 1.4426951408386230469 ;  /* 0x3fb8aa3c00007820 */ /* 0x000fca0000400000 */
[----:B------:R-:W-:-:S13]  /*0140*/  FSETP.GEU.AND P0, PT, R0, -126, PT ;  /* 0xc2fc00000000780b */ /* 0x000fda0003f0e000 */
[----:B------:R-:W-:-:S04]  /*0150*/  @!P0 FMUL R0, R0, 0.5 ;  /* 0x3f00000000008820 */ /* 0x000fc80000400000 */
[----:B------:R-:W0:Y:S02]  /*0160*/  MUFU.EX2 R6, R0 ;  /* 0x0000000000067308 */ /* 0x000e240000000800 */
[----:B0-----:R-:W-:-:S05]  /*0170*/  @!P0 FMUL R6, R6, R6 ;  /* 0x0000000606068220 */ /* 0x001fca0000400000 */
[----:B------:R-:W-:-:S05]  /*0180*/  F2FP.BF16.F32.PACK_AB R6, RZ, R6 ;  /* 0x00000006ff06723e */ /* 0x000fca00000010ff */
[----:B------:R-:W-:-:S05]  /*0190*/  HADD2.BF16_V2 R4, R6.H0_H0, 1, 1 ;  /* 0x3f803f8006047430 */ /* 0x000fca0000200800 */
[----:B------:R-:W-:-:S04]  /*01a0*/  SHF.L.U32 R4, R4, 0x10, RZ ;  /* 0x0000001004047819 */ /* 0x000fc800000006ff */
[----:B------:R-:W-:-:S13]  /*01b0*/  FSETP.GE.AND P0, PT, |R4|, 8.50705917302346158658e+37, PT ;  /* 0x7e8000000400780b */ /* 0x000fda0003f06200 */
[----:B------:R-:W-:-:S05]  /*01c0*/  @P0 FMUL R4, R4, 0.25 ;  /* 0x3e80000004040820 */ /* 0x000fca0000400000 */
[----:B------:R-:W-:-:S04]  /*01d0*/  FSETP.GEU.AND P1, PT, |R4|, 1.175494350822287508e-38, PT ;  /* 0x008000000400780b */ /* 0x000fc80003f2e200 */
[----:B------:R-:W-:-:S09]  /*01e0*/  FSEL R7, R7, 1, !P1 ;  /* 0x3f80000007077808 */ /* 0x000fd20004800000 */
[----:B------:R-:W-:-:S06]  /*01f0*/  @!P1 FMUL R4, R4, 16777216 ;  /* 0x4b80000004049820 */ /* 0x000fcc0000400000 */
[----:B------:R-:W0:Y:S02]  /*0200*/  MUFU.RCP R4, R4 ;  /* 0x0000000400047308 */ /* 0x000e240000001000 */
[----:B0-----:R-:W-:-:S04]  /*0210*/  FMUL R7, R4, R7 ;  /* 0x0000000704077220 */ /* 0x001fc80000400000 */
[----:B------:R-:W-:-:S05]  /*0220*/  @P0 FMUL R7, R7, 0.25 ;  /* 0x3e80000007070820 */ /* 0x000fca0000400000 */
[----:B------:R-:W-:-:S05]  /*0230*/  F2FP.BF16.F32.PACK_AB R7, RZ, R7 ;  /* 0x00000007ff07723e */ /* 0x000fca00000010ff */
[----:B------:R-:W-:-:S04]  /*0240*/  HMUL2.BF16_V2 R7, R5.H0_H0, R7.H0_H0 ;  /* 0x2000000705077232 */ /* 0x000fc80000200800 */
[----:B--2---:R-:W-:-:S05]  /*0250*/  HMUL2.BF16_V2 R7, R8.H0_H0, R7.H0_H0 ;  /* 0x2000000708077232 */ /* 0x004fca0000200800 */
[----:B------:R-:W-:Y:S01]  /*0260*/  STG.E.U16 desc[UR4][R2.64], R7 ;  /* 0x0000000702007986 */ /* 0x000fe2000c101504 */
[----:B------:R-:W-:Y:S05]  /*0270*/  EXIT ;  /* 0x000000000000794d */ /* 0x000fea0003800000 */
.L_x_16:
        /* <DEDUP_REMOVED lines=16> */
.L_x_22:


//--------------------- .nv.shared.reserved.0     --------------------------
	.section	.nv.shared.reserved.0,"aw",@nobits
	.weak		__nv_reservedSMEM_offset_0_alias
	.size		__nv_reservedSMEM_offset_0_alias, 0, 64
	.other		__nv_reservedSMEM_offset_0_alias,@"STO_CUDA_RESERVED_SHARED STV_DEFAULT"
__nv_reservedSMEM_offset_0_alias:
	.zero		0
	.zero		64


//--------------------- .nv.constant0.swiglu_f64  --------------------------
	.section	.nv.constant0.swiglu_f64,"a",@progbits
	.sectionflags	@""
	.align	4
.nv.constant0.swiglu_f64:
	.zero		916


//--------------------- .nv.constant0.swiglu_f32  --------------------------
	.section	.nv.constant0.swiglu_f32,"a",@progbits
	.sectionflags	@""
	.align	4
.nv.constant0.swiglu_f32:
	.zero		916


//--------------------- .nv.constant0.swiglu_f16  --------------------------
	.section	.nv.constant0.swiglu_f16,"a",@progbits
	.sectionflags	@""
	.align	4
.nv.constant0.swiglu_f16:
	.zero		916


//--------------------- .nv.constant0.swiglu_bf16 --------------------------
	.section	.nv.constant0.swiglu_bf16,"a",@progbits
	.sectionflags	@""
	.align	4
.nv.constant0.swiglu_bf16:
	.zero		916


//--------------------- SYMBOLS --------------------------

	.type		.nv.reservedSmem.offset0,@object
	.size		.nv.reservedSmem.offset0,0x4
